//
// Generated by NVIDIA NVVM Compiler
//
// Compiler Build ID: CL-36424714
// Cuda compilation tools, release 13.0, V13.0.88
// Based on NVVM 20.0.0
//

.version 9.0
.target sm_100
.address_size 64

	// .globl	_Z7FindKeymmmPm

.visible .entry _Z7FindKeymmmPm(
	.param .u64 _Z7FindKeymmmPm_param_0,
	.param .u64 _Z7FindKeymmmPm_param_1,
	.param .u64 _Z7FindKeymmmPm_param_2,
	.param .u64 .ptr .align 1 _Z7FindKeymmmPm_param_3
)
{
	.local .align 16 .b8 	__local_depot0[128];
	.reg .b64 	%SP;
	.reg .b64 	%SPL;
	.reg .pred 	%p<7>;
	.reg .b16 	%rs<6>;
	.reg .b32 	%r<13>;
	.reg .b64 	%rd<137>;

	mov.u64 	%SPL, __local_depot0;
	ld.param.u64 	%rd10, [_Z7FindKeymmmPm_param_0];
	ld.param.u64 	%rd11, [_Z7FindKeymmmPm_param_1];
	ld.param.u64 	%rd12, [_Z7FindKeymmmPm_param_2];
	ld.param.u64 	%rd13, [_Z7FindKeymmmPm_param_3];
	cvta.to.global.u64 	%rd1, %rd13;
	mov.u32 	%r1, %ctaid.x;
	shl.b32 	%r2, %r1, 8;
	mov.u32 	%r3, %tid.x;
	add.s32 	%r4, %r2, %r3;
	ld.global.u64 	%rd14, [%rd1];
	setp.ne.s64 	%p1, %rd14, 0;
	cvt.s64.s32 	%rd134, %r4;
	setp.le.u64 	%p2, %rd11, %rd134;
	or.pred  	%p3, %p1, %p2;
	@%p3 bra 	$L__BB0_7;
	add.u64 	%rd3, %SPL, 0;
$L__BB0_2:
	mov.b16 	%rs5, 0;
	mov.u64 	%rd135, %rd134;
	mov.u64 	%rd136, %rd10;
$L__BB0_3:
	xor.b64  	%rd16, %rd135, %rd136;
	mov.b64 	%rd17, 4;
	mov.b64 	%rd18, 2;
	st.local.v2.u64 	[%rd3], {%rd18, %rd17};
	mov.b64 	%rd19, 6;
	mov.b64 	%rd20, 5;
	st.local.v2.u64 	[%rd3+16], {%rd20, %rd19};
	mov.b64 	%rd21, 10;
	mov.b64 	%rd22, 1;
	st.local.v2.u64 	[%rd3+32], {%rd22, %rd21};
	mov.b64 	%rd23, 3;
	mov.b64 	%rd24, 15;
	st.local.v2.u64 	[%rd3+48], {%rd24, %rd23};
	mov.b64 	%rd25, 14;
	mov.b64 	%rd26, 11;
	st.local.v2.u64 	[%rd3+64], {%rd26, %rd25};
	mov.b64 	%rd27, 7;
	mov.b64 	%rd28, 0;
	st.local.v2.u64 	[%rd3+80], {%rd28, %rd27};
	mov.b64 	%rd29, 8;
	mov.b64 	%rd30, 9;
	st.local.v2.u64 	[%rd3+96], {%rd30, %rd29};
	mov.b64 	%rd31, 13;
	mov.b64 	%rd32, 12;
	st.local.v2.u64 	[%rd3+112], {%rd32, %rd31};
	shl.b64 	%rd33, %rd16, 3;
	and.b64  	%rd34, %rd33, 120;
	add.s64 	%rd35, %rd3, %rd34;
	ld.local.u64 	%rd36, [%rd35];
	shr.u64 	%rd37, %rd16, 1;
	and.b64  	%rd38, %rd37, 120;
	add.s64 	%rd39, %rd3, %rd38;
	ld.local.u64 	%rd40, [%rd39];
	shl.b64 	%rd41, %rd40, 4;
	or.b64  	%rd42, %rd41, %rd36;
	shr.u64 	%rd43, %rd16, 5;
	and.b64  	%rd44, %rd43, 120;
	add.s64 	%rd45, %rd3, %rd44;
	ld.local.u64 	%rd46, [%rd45];
	shl.b64 	%rd47, %rd46, 8;
	or.b64  	%rd48, %rd47, %rd42;
	shr.u64 	%rd49, %rd16, 9;
	and.b64  	%rd50, %rd49, 120;
	add.s64 	%rd51, %rd3, %rd50;
	ld.local.u64 	%rd52, [%rd51];
	shl.b64 	%rd53, %rd52, 12;
	or.b64  	%rd54, %rd53, %rd48;
	shr.u64 	%rd55, %rd16, 13;
	and.b64  	%rd56, %rd55, 120;
	add.s64 	%rd57, %rd3, %rd56;
	ld.local.u64 	%rd58, [%rd57];
	shl.b64 	%rd59, %rd58, 16;
	or.b64  	%rd60, %rd59, %rd54;
	shr.u64 	%rd61, %rd16, 17;
	and.b64  	%rd62, %rd61, 120;
	add.s64 	%rd63, %rd3, %rd62;
	ld.local.u64 	%rd64, [%rd63];
	shl.b64 	%rd65, %rd64, 20;
	or.b64  	%rd66, %rd65, %rd60;
	shr.u64 	%rd67, %rd16, 21;
	and.b64  	%rd68, %rd67, 120;
	add.s64 	%rd69, %rd3, %rd68;
	ld.local.u64 	%rd70, [%rd69];
	shl.b64 	%rd71, %rd70, 24;
	or.b64  	%rd72, %rd71, %rd66;
	shr.u64 	%rd73, %rd16, 25;
	and.b64  	%rd74, %rd73, 120;
	add.s64 	%rd75, %rd3, %rd74;
	ld.local.u64 	%rd76, [%rd75];
	shl.b64 	%rd77, %rd76, 28;
	or.b64  	%rd78, %rd77, %rd72;
	shr.u64 	%rd79, %rd16, 29;
	and.b64  	%rd80, %rd79, 120;
	add.s64 	%rd81, %rd3, %rd80;
	ld.local.u64 	%rd82, [%rd81];
	shl.b64 	%rd83, %rd82, 32;
	or.b64  	%rd84, %rd83, %rd78;
	shr.u64 	%rd85, %rd16, 33;
	and.b64  	%rd86, %rd85, 120;
	add.s64 	%rd87, %rd3, %rd86;
	ld.local.u64 	%rd88, [%rd87];
	shl.b64 	%rd89, %rd88, 36;
	or.b64  	%rd90, %rd89, %rd84;
	shr.u64 	%rd91, %rd16, 37;
	and.b64  	%rd92, %rd91, 120;
	add.s64 	%rd93, %rd3, %rd92;
	ld.local.u64 	%rd94, [%rd93];
	shl.b64 	%rd95, %rd94, 40;
	or.b64  	%rd96, %rd95, %rd90;
	shr.u64 	%rd97, %rd16, 41;
	and.b64  	%rd98, %rd97, 120;
	add.s64 	%rd99, %rd3, %rd98;
	ld.local.u64 	%rd100, [%rd99];
	shl.b64 	%rd101, %rd100, 44;
	or.b64  	%rd102, %rd101, %rd96;
	shr.u64 	%rd103, %rd16, 45;
	and.b64  	%rd104, %rd103, 120;
	add.s64 	%rd105, %rd3, %rd104;
	ld.local.u64 	%rd106, [%rd105];
	shl.b64 	%rd107, %rd106, 48;
	or.b64  	%rd108, %rd107, %rd102;
	shr.u64 	%rd109, %rd16, 49;
	and.b64  	%rd110, %rd109, 120;
	add.s64 	%rd111, %rd3, %rd110;
	ld.local.u64 	%rd112, [%rd111];
	shl.b64 	%rd113, %rd112, 52;
	or.b64  	%rd114, %rd113, %rd108;
	shr.u64 	%rd115, %rd16, 53;
	and.b64  	%rd116, %rd115, 120;
	add.s64 	%rd117, %rd3, %rd116;
	ld.local.u64 	%rd118, [%rd117];
	shl.b64 	%rd119, %rd118, 56;
	or.b64  	%rd120, %rd119, %rd114;
	shr.u64 	%rd121, %rd16, 57;
	and.b64  	%rd122, %rd121, 120;
	add.s64 	%rd123, %rd3, %rd122;
	ld.local.u64 	%rd124, [%rd123];
	shl.b64 	%rd125, %rd124, 60;
	or.b64  	%rd126, %rd125, %rd120;
	mov.b64 	{%r5, %r6}, %rd126;
	shf.l.wrap.b32 	%r7, %r5, %r6, 15;
	shf.l.wrap.b32 	%r8, %r6, %r5, 15;
	mov.b64 	%rd127, {%r8, %r7};
	mov.b64 	%rd128, {%r6, %r5};
	xor.b64  	%rd129, %rd128, %rd127;
	xor.b64  	%rd136, %rd129, %rd126;
	mov.b64 	{%r9, %r10}, %rd135;
	shf.l.wrap.b32 	%r11, %r9, %r10, 15;
	shf.l.wrap.b32 	%r12, %r10, %r9, 15;
	mov.b64 	%rd130, {%r12, %r11};
	mov.b64 	%rd131, {%r10, %r9};
	xor.b64  	%rd132, %rd131, %rd130;
	xor.b64  	%rd133, %rd132, %rd135;
	xor.b64  	%rd135, %rd133, 3;
	add.s16 	%rs2, %rs5, 1;
	and.b16  	%rs4, %rs5, 255;
	setp.lt.u16 	%p4, %rs4, 19;
	mov.u16 	%rs5, %rs2;
	@%p4 bra 	$L__BB0_3;
	setp.ne.s64 	%p5, %rd136, %rd12;
	@%p5 bra 	$L__BB0_6;
	st.global.u64 	[%rd1], %rd134;
	bra.uni 	$L__BB0_7;
$L__BB0_6:
	add.s64 	%rd134, %rd134, 268435456;
	setp.lt.u64 	%p6, %rd134, %rd11;
	@%p6 bra 	$L__BB0_2;
$L__BB0_7:
	ret;

}


// ===== COMPILED SASS (sm_100) =====

	.target	sm_100

	.elftype	@"ET_EXEC"


//--------------------- .note.nv.tkinfo           --------------------------
	.section	.note.nv.tkinfo,"",@"SHT_NOTE"
	.sectionflags	@"SHF_NOTE_NV_TKINFO"
	.tkinfo
        /*0018*/ 	.word	0x00000002
        /*0030*/ 	.string	""
        /*0030*/ 	.string	"ptxas"
        /*0030*/ 	.string	"Cuda compilation tools, release 13.0, V13.0.88"
        /*0030*/ 	.string	"Build cuda_13.0.r13.0/compiler.36424714_0"
        /*0030*/ 	.string	"-arch sm_100 -m 64 "



//--------------------- .note.nv.cuinfo           --------------------------
	.section	.note.nv.cuinfo,"",@"SHT_NOTE"
	.sectionflags	@"SHF_NOTE_NV_CUINFO"
        /*0018*/ 	.short	0x0002
        /*001a*/ 	.short	0x0064
        /*001c*/ 	.short	0x0082
	.zero		2


//--------------------- .nv.info                  --------------------------
	.section	.nv.info,"",@"SHT_CUDA_INFO"
	.align	4


	//----- nvinfo : EIATTR_REGCOUNT
	.align		4
        /*0000*/ 	.byte	0x04, 0x2f
        /*0002*/ 	.short	(.L_1 - .L_0)
	.align		4
.L_0:
        /*0004*/ 	.word	index@(_Z7FindKeymmmPm)
        /*0008*/ 	.word	0x0000001d


	//----- nvinfo : EIATTR_FRAME_SIZE
	.align		4
.L_1:
        /*000c*/ 	.byte	0x04, 0x11
        /*000e*/ 	.short	(.L_3 - .L_2)
	.align		4
.L_2:
        /*0010*/ 	.word	index@(_Z7FindKeymmmPm)
        /*0014*/ 	.word	0x00000080


	//----- nvinfo : EIATTR_MIN_STACK_SIZE
	.align		4
.L_3:
        /*0018*/ 	.byte	0x04, 0x12
        /*001a*/ 	.short	(.L_5 - .L_4)
	.align		4
.L_4:
        /*001c*/ 	.word	index@(_Z7FindKeymmmPm)
        /*0020*/ 	.word	0x00000080
.L_5:


//--------------------- .nv.compat                --------------------------
	.section	.nv.compat,"",@"SHT_CUDA_COMPAT_INFO"
	.align	4
        /*0000*/ 	.byte	0x02, 0x09, 0x00, 0x00, 0x02, 0x02, 0x01, 0x00, 0x02, 0x05, 0x05, 0x00, 0x03, 0x07, 0x01, 0x01
        /*0010*/ 	.byte	0x02, 0x03, 0x00, 0x00, 0x02, 0x06, 0x01, 0x00, 0x04, 0x0b, 0x08, 0x00, 0x09, 0x00, 0x00, 0x00
        /*0020*/ 	.byte	0x00, 0x00, 0x00, 0x00


//--------------------- .nv.info._Z7FindKeymmmPm  --------------------------
	.section	.nv.info._Z7FindKeymmmPm,"",@"SHT_CUDA_INFO"
	.sectionflags	@""
	.align	4


	//----- nvinfo : EIATTR_CUDA_API_VERSION
	.align		4
        /*0000*/ 	.byte	0x04, 0x37
        /*0002*/ 	.short	(.L_7 - .L_6)
.L_6:
        /*0004*/ 	.word	0x00000082


	//----- nvinfo : EIATTR_KPARAM_INFO
	.align		4
.L_7:
        /*0008*/ 	.byte	0x04, 0x17
        /*000a*/ 	.short	(.L_9 - .L_8)
.L_8:
        /*000c*/ 	.word	0x00000000
        /*0010*/ 	.short	0x0003
        /*0012*/ 	.short	0x0018
        /*0014*/ 	.byte	0x00, 0xf5, 0x21, 0x00


	//----- nvinfo : EIATTR_KPARAM_INFO
	.align		4
.L_9:
        /*0018*/ 	.byte	0x04, 0x17
        /*001a*/ 	.short	(.L_11 - .L_10)
.L_10:
        /*001c*/ 	.word	0x00000000
        /*0020*/ 	.short	0x0002
        /*0022*/ 	.short	0x0010
        /*0024*/ 	.byte	0x00, 0xf0, 0x21, 0x00


	//----- nvinfo : EIATTR_KPARAM_INFO
	.align		4
.L_11:
        /*0028*/ 	.byte	0x04, 0x17
        /*002a*/ 	.short	(.L_13 - .L_12)
.L_12:
        /*002c*/ 	.word	0x00000000
        /*0030*/ 	.short	0x0001
        /*0032*/ 	.short	0x0008
        /*0034*/ 	.byte	0x00, 0xf0, 0x21, 0x00


	//----- nvinfo : EIATTR_KPARAM_INFO
	.align		4
.L_13:
        /*0038*/ 	.byte	0x04, 0x17
        /*003a*/ 	.short	(.L_15 - .L_14)
.L_14:
        /*003c*/ 	.word	0x00000000
        /*0040*/ 	.short	0x0000
        /*0042*/ 	.short	0x0000
        /*0044*/ 	.byte	0x00, 0xf0, 0x21, 0x00


	//----- nvinfo : EIATTR_SPARSE_MMA_MASK
	.align		4
.L_15:
        /*0048*/ 	.byte	0x03, 0x50
        /*004a*/ 	.short	0x0000


	//----- nvinfo : EIATTR_MAXREG_COUNT
	.align		4
        /*004c*/ 	.byte	0x03, 0x1b
        /*004e*/ 	.short	0x00ff


	//----- nvinfo : EIATTR_MERCURY_ISA_VERSION
	.align		4
        /*0050*/ 	.byte	0x03, 0x5f
        /*0052*/ 	.short	0x0101


	//----- nvinfo : EIATTR_VRC_CTA_INIT_COUNT
	.align		4
        /*0054*/ 	.byte	0x02, 0x4a
	.zero		1
	.zero		1


	//----- nvinfo : EIATTR_EXIT_INSTR_OFFSETS
	.align		4
        /*0058*/ 	.byte	0x04, 0x1c
        /*005a*/ 	.short	(.L_17 - .L_16)


	//   ....[0]....
.L_16:
        /*005c*/ 	.word	0x000000e0


	//   ....[1]....
        /*0060*/ 	.word	0x00000b00


	//   ....[2]....
        /*0064*/ 	.word	0x00000b50


	//----- nvinfo : EIATTR_CRS_STACK_SIZE
	.align		4
.L_17:
        /*0068*/ 	.byte	0x04, 0x1e
        /*006a*/ 	.short	(.L_19 - .L_18)
.L_18:
        /*006c*/ 	.word	0x00000000


	//----- nvinfo : EIATTR_CBANK_PARAM_SIZE
	.align		4
.L_19:
        /*0070*/ 	.byte	0x03, 0x19
        /*0072*/ 	.short	0x0020


	//----- nvinfo : EIATTR_PARAM_CBANK
	.align		4
        /*0074*/ 	.byte	0x04, 0x0a
        /*0076*/ 	.short	(.L_21 - .L_20)
	.align		4
.L_20:
        /*0078*/ 	.word	index@(.nv.constant0._Z7FindKeymmmPm)
        /*007c*/ 	.short	0x0380
        /*007e*/ 	.short	0x0020


	//----- nvinfo : EIATTR_SW_WAR
	.align		4
.L_21:
        /*0080*/ 	.byte	0x04, 0x36
        /*0082*/ 	.short	(.L_23 - .L_22)
.L_22:
        /*0084*/ 	.word	0x00000008
.L_23:


//--------------------- .nv.callgraph             --------------------------
	.section	.nv.callgraph,"",@"SHT_CUDA_CALLGRAPH"
	.align	4
	.sectionentsize	8
	.align		4
        /*0000*/ 	.word	0x00000000
	.align		4
        /*0004*/ 	.word	0xffffffff
	.align		4
        /*0008*/ 	.word	0x00000000
	.align		4
        /*000c*/ 	.word	0xfffffffe
	.align		4
        /*0010*/ 	.word	0x00000000
	.align		4
        /*0014*/ 	.word	0xfffffffd
	.align		4
        /*0018*/ 	.word	0x00000000
	.align		4
        /*001c*/ 	.word	0xfffffffc


//--------------------- .text._Z7FindKeymmmPm     --------------------------
	.section	.text._Z7FindKeymmmPm,"ax",@progbits
	.align	128
        .global         _Z7FindKeymmmPm
        .type           _Z7FindKeymmmPm,@function
        .size           _Z7FindKeymmmPm,(.L_x_4 - _Z7FindKeymmmPm)
        .other          _Z7FindKeymmmPm,@"STO_CUDA_ENTRY STV_DEFAULT"
_Z7FindKeymmmPm:
.text._Z7FindKeymmmPm:
[----:B------:R-:W0:Y:S08]  /*0000*/  LDC R1, c[0x0][0x37c] ;  /* 0x0000df00ff017b82 */ /* 0x000e300000000800 */
[----:B------:R-:W1:Y:S01]  /*0010*/  LDC.64 R2, c[0x0][0x398] ;  /* 0x0000e600ff027b82 */ /* 0x000e620000000a00 */
[----:B------:R-:W1:Y:S01]  /*0020*/  LDCU.64 UR4, c[0x0][0x358] ;  /* 0x00006b00ff0477ac */ /* 0x000e620008000a00 */
[----:B------:R-:W2:Y:S01]  /*0030*/  S2R R0, SR_CTAID.X ;  /* 0x0000000000007919 */ /* 0x000ea20000002500 */
[----:B0-----:R-:W-:Y:S01]  /*0040*/  VIADD R1, R1, 0xffffff80 ;  /* 0xffffff8001017836 */ /* 0x001fe20000000000 */
[----:B------:R-:W0:Y:S01]  /*0050*/  LDCU.64 UR6, c[0x0][0x388] ;  /* 0x00007100ff0677ac */ /* 0x000e220008000a00 */
[----:B-1----:R-:W3:Y:S01]  /*0060*/  LDG.E.64 R2, desc[UR4][R2.64] ;  /* 0x0000000402027981 */ /* 0x002ee2000c1e1b00 */
[----:B------:R-:W2:Y:S02]  /*0070*/  S2R R5, SR_TID.X ;  /* 0x0000000000057919 */ /* 0x000ea40000002100 */
[----:B--2---:R-:W-:-:S05]  /*0080*/  IMAD R0, R0, 0x100, R5 ;  /* 0x0000010000007824 */ /* 0x004fca00078e0205 */
[----:B0-----:R-:W-:Y:S02]  /*0090*/  ISETP.GE.U32.AND P1, PT, R0, UR6, PT ;  /* 0x0000000600007c0c */ /* 0x001fe4000bf26070 */
[----:B------:R-:W-:-:S04]  /*00a0*/  SHF.R.S32.HI R4, RZ, 0x1f, R0 ;  /* 0x0000001fff047819 */ /* 0x000fc80000011400 */
[----:B------:R-:W-:Y:S02]  /*00b0*/  ISETP.GE.U32.AND.EX P1, PT, R4, UR7, PT, P1 ;  /* 0x0000000704007c0c */ /* 0x000fe4000bf26110 */
[----:B---3--:R-:W-:-:S04]  /*00c0*/  ISETP.NE.U32.AND P0, PT, R2, RZ, PT ;  /* 0x000000ff0200720c */ /* 0x008fc80003f05070 */
[----:B------:R-:W-:-:S13]  /*00d0*/  ISETP.NE.OR.EX P0, PT, R3, RZ, P1, P0 ;  /* 0x000000ff0300720c */ /* 0x000fda0000f05700 */
[----:B------:R-:W-:Y:S05]  /*00e0*/  @P0 EXIT ;  /* 0x000000000000094d */ /* 0x000fea0003800000 */
[----:B------:R-:W-:-:S07]  /*00f0*/  IMAD.MOV.U32 R2, RZ, RZ, R4 ;  /* 0x000000ffff027224 */ /* 0x000fce00078e0004 */
.L_x_2:
[----:B------:R-:W0:Y:S01]  /*0100*/  LDCU.64 UR6, c[0x0][0x380] ;  /* 0x00007000ff0677ac */ /* 0x000e220008000a00 */
[----:B------:R-:W-:Y:S01]  /*0110*/  PRMT R23, RZ, 0x7610, R23 ;  /* 0x00007610ff177816 */ /* 0x000fe20000000017 */
[----:B------:R-:W-:Y:S02]  /*0120*/  IMAD.MOV.U32 R20, RZ, RZ, R0 ;  /* 0x000000ffff147224 */ /* 0x000fe400078e0000 */
[----:B------:R-:W-:Y:S02]  /*0130*/  IMAD.MOV.U32 R3, RZ, RZ, R2 ;  /* 0x000000ffff037224 */ /* 0x000fe400078e0002 */
[----:B0-----:R-:W-:Y:S02]  /*0140*/  IMAD.U32 R22, RZ, RZ, UR6 ;  /* 0x00000006ff167e24 */ /* 0x001fe4000f8e00ff */
[----:B------:R-:W-:-:S07]  /*0150*/  IMAD.U32 R21, RZ, RZ, UR7 ;  /* 0x00000007ff157e24 */ /* 0x000fce000f8e00ff */
.L_x_0:
[----:B------:R-:W-:Y:S01]  /*0160*/  IMAD.MOV.U32 R8, RZ, RZ, 0x2 ;  /* 0x00000002ff087424 */ /* 0x000fe200078e00ff */
[----:B------:R-:W-:Y:S01]  /*0170*/  LOP3.LUT R22, R20, R22, RZ, 0x3c, !PT ;  /* 0x0000001614167212 */ /* 0x000fe200078e3cff */
[----:B------:R-:W-:Y:S01]  /*0180*/  IMAD.MOV.U32 R9, RZ, RZ, 0x0 ;  /* 0x00000000ff097424 */ /* 0x000fe200078e00ff */
[----:B------:R-:W-:Y:S01]  /*0190*/  LOP3.LUT R21, R3, R21, RZ, 0x3c, !PT ;  /* 0x0000001503157212 */ /* 0x000fe200078e3cff */
[----:B------:R-:W-:Y:S02]  /*01a0*/  IMAD.MOV.U32 R10, RZ, RZ, 0x4 ;  /* 0x00000004ff0a7424 */ /* 0x000fe400078e00ff */
[----:B------:R-:W-:Y:S01]  /*01b0*/  IMAD.MOV.U32 R11, RZ, RZ, 0x0 ;  /* 0x00000000ff0b7424 */ /* 0x000fe200078e00ff */
[C-C-:B------:R-:W-:Y:S01]  /*01c0*/  SHF.R.U64 R26, R22.reuse, 0x1, R21.reuse ;  /* 0x00000001161a7819 */ /* 0x140fe20000001215 */
[----:B------:R-:W-:Y:S01]  /*01d0*/  IMAD.MOV.U32 R4, RZ, RZ, 0x5 ;  /* 0x00000005ff047424 */ /* 0x000fe200078e00ff */
[----:B------:R-:W-:Y:S01]  /*01e0*/  SHF.R.U64 R24, R22, 0x5, R21 ;  /* 0x0000000516187819 */ /* 0x000fe20000001215 */
[----:B------:R-:W-:Y:S01]  /*01f0*/  IMAD.MOV.U32 R5, RZ, RZ, 0x0 ;  /* 0x00000000ff057424 */ /* 0x000fe200078e00ff */
[----:B------:R0:W-:Y:S01]  /*0200*/  STL.128 [R1], R8 ;  /* 0x0000000801007387 */ /* 0x0001e20000100c00 */
[----:B------:R-:W-:Y:S01]  /*0210*/  IMAD.MOV.U32 R6, RZ, RZ, 0x6 ;  /* 0x00000006ff067424 */ /* 0x000fe200078e00ff */
[----:B------:R-:W-:Y:S01]  /*0220*/  LOP3.LUT R26, R26, 0x78, RZ, 0xc0, !PT ;  /* 0x000000781a1a7812 */ /* 0x000fe200078ec0ff */
[----:B------:R-:W-:-:S02]  /*0230*/  IMAD.MOV.U32 R7, RZ, RZ, 0x0 ;  /* 0x00000000ff077424 */ /* 0x000fc400078e00ff */
[----:B------:R-:W-:Y:S02]  /*0240*/  IMAD.MOV.U32 R16, RZ, RZ, 0xb ;  /* 0x0000000bff107424 */ /* 0x000fe400078e00ff */
[----:B------:R-:W-:Y:S01]  /*0250*/  IMAD.MOV.U32 R17, RZ, RZ, 0x0 ;  /* 0x00000000ff117424 */ /* 0x000fe200078e00ff */
[----:B------:R1:W-:Y:S01]  /*0260*/  STL.128 [R1+0x10], R4 ;  /* 0x0000100401007387 */ /* 0x0003e20000100c00 */
[----:B------:R-:W-:Y:S02]  /*0270*/  IMAD.MOV.U32 R18, RZ, RZ, 0xe ;  /* 0x0000000eff127424 */ /* 0x000fe400078e00ff */
[----:B------:R-:W-:Y:S02]  /*0280*/  IMAD.MOV.U32 R19, RZ, RZ, 0x0 ;  /* 0x00000000ff137424 */ /* 0x000fe400078e00ff */
[----:B------:R-:W-:Y:S02]  /*0290*/  IMAD.MOV.U32 R12, RZ, RZ, 0xf ;  /* 0x0000000fff0c7424 */ /* 0x000fe400078e00ff */
[----:B------:R-:W-:Y:S01]  /*02a0*/  IMAD.MOV.U32 R13, RZ, RZ, 0x0 ;  /* 0x00000000ff0d7424 */ /* 0x000fe200078e00ff */
[----:B------:R2:W-:Y:S01]  /*02b0*/  STL.128 [R1+0x40], R16 ;  /* 0x0000401001007387 */ /* 0x0005e20000100c00 */
[----:B0-----:R-:W-:-:S02]  /*02c0*/  IMAD.MOV.U32 R8, RZ, RZ, 0x1 ;  /* 0x00000001ff087424 */ /* 0x001fc400078e00ff */
[----:B------:R-:W-:Y:S02]  /*02d0*/  IMAD.MOV.U32 R10, RZ, RZ, 0xa ;  /* 0x0000000aff0a7424 */ /* 0x000fe400078e00ff */
[----:B------:R-:W-:Y:S02]  /*02e0*/  IMAD.MOV.U32 R14, RZ, RZ, 0x3 ;  /* 0x00000003ff0e7424 */ /* 0x000fe400078e00ff */
[----:B------:R-:W-:Y:S01]  /*02f0*/  IMAD.MOV.U32 R15, RZ, RZ, 0x0 ;  /* 0x00000000ff0f7424 */ /* 0x000fe200078e00ff */
[----:B-1----:R-:W-:Y:S01]  /*0300*/  CS2R R4, SRZ ;  /* 0x0000000000047805 */ /* 0x002fe2000001ff00 */
[----:B------:R-:W-:Y:S01]  /*0310*/  IMAD.MOV.U32 R6, RZ, RZ, 0x7 ;  /* 0x00000007ff067424 */ /* 0x000fe200078e00ff */
[----:B------:R0:W-:Y:S01]  /*0320*/  STL.128 [R1+0x20], R8 ;  /* 0x0000200801007387 */ /* 0x0001e20000100c00 */
[----:B------:R-:W-:-:S03]  /*0330*/  IMAD.SHL.U32 R25, R22, 0x8, RZ ;  /* 0x0000000816197824 */ /* 0x000fc600078e00ff */
[----:B------:R1:W-:Y:S01]  /*0340*/  STL.128 [R1+0x50], R4 ;  /* 0x0000500401007387 */ /* 0x0003e20000100c00 */
[C-C-:B--2---:R-:W-:Y:S02]  /*0350*/  SHF.R.U64 R19, R22.reuse, 0x9, R21.reuse ;  /* 0x0000000916137819 */ /* 0x144fe40000001215 */
[C-C-:B------:R-:W-:Y:S01]  /*0360*/  SHF.R.U64 R18, R22.reuse, 0xd, R21.reuse ;  /* 0x0000000d16127819 */ /* 0x140fe20000001215 */
[----:B------:R2:W-:Y:S01]  /*0370*/  STL.128 [R1+0x30], R12 ;  /* 0x0000300c01007387 */ /* 0x0005e20000100c00 */
[C-C-:B------:R-:W-:Y:S02]  /*0380*/  SHF.R.U64 R17, R22.reuse, 0x11, R21.reuse ;  /* 0x0000001116117819 */ /* 0x140fe40000001215 */
[----:B------:R-:W-:Y:S01]  /*0390*/  SHF.R.U64 R16, R22, 0x15, R21 ;  /* 0x0000001516107819 */ /* 0x000fe20000001215 */
[----:B0-----:R-:W-:Y:S02]  /*03a0*/  IMAD.MOV.U32 R8, RZ, RZ, 0x9 ;  /* 0x00000009ff087424 */ /* 0x001fe400078e00ff */
[----:B------:R-:W-:Y:S01]  /*03b0*/  IMAD.MOV.U32 R10, RZ, RZ, 0x8 ;  /* 0x00000008ff0a7424 */ /* 0x000fe200078e00ff */
[----:B-1----:R-:W-:Y:S01]  /*03c0*/  LOP3.LUT R6, R24, 0x78, RZ, 0xc0, !PT ;  /* 0x0000007818067812 */ /* 0x002fe200078ec0ff */
[----:B------:R-:W-:Y:S01]  /*03d0*/  IMAD.IADD R5, R1, 0x1, R26 ;  /* 0x0000000101057824 */ /* 0x000fe200078e021a */
[----:B------:R-:W-:-:S02]  /*03e0*/  LOP3.LUT R24, R25, 0x78, RZ, 0xc0, !PT ;  /* 0x0000007819187812 */ /* 0x000fc400078ec0ff */
[----:B------:R0:W-:Y:S01]  /*03f0*/  STL.128 [R1+0x60], R8 ;  /* 0x0000600801007387 */ /* 0x0001e20000100c00 */
[----:B------:R-:W-:Y:S01]  /*0400*/  LOP3.LUT R4, R19, 0x78, RZ, 0xc0, !PT ;  /* 0x0000007813047812 */ /* 0x000fe200078ec0ff */
[----:B--2---:R-:W-:Y:S02]  /*0410*/  IMAD.MOV.U32 R12, RZ, RZ, 0xc ;  /* 0x0000000cff0c7424 */ /* 0x004fe400078e00ff */
[----:B------:R-:W-:Y:S02]  /*0420*/  IMAD.MOV.U32 R14, RZ, RZ, 0xd ;  /* 0x0000000dff0e7424 */ /* 0x000fe400078e00ff */
[----:B------:R-:W-:-:S03]  /*0430*/  IMAD.IADD R6, R1, 0x1, R6 ;  /* 0x0000000101067824 */ /* 0x000fc600078e0206 */
[----:B------:R1:W-:Y:S04]  /*0440*/  STL.128 [R1+0x70], R12 ;  /* 0x0000700c01007387 */ /* 0x0003e80000100c00 */
[----:B------:R-:W2:Y:S01]  /*0450*/  LDL.64 R6, [R6] ;  /* 0x0000000006067983 */ /* 0x000ea20000100a00 */
[----:B0-----:R-:W-:Y:S02]  /*0460*/  LOP3.LUT R8, R18, 0x78, RZ, 0xc0, !PT ;  /* 0x0000007812087812 */ /* 0x001fe400078ec0ff */
[----:B------:R-:W-:Y:S01]  /*0470*/  LOP3.LUT R10, R17, 0x78, RZ, 0xc0, !PT ;  /* 0x00000078110a7812 */ /* 0x000fe200078ec0ff */
[C---:B------:R-:W-:Y:S02]  /*0480*/  IMAD.IADD R17, R1.reuse, 0x1, R24 ;  /* 0x0000000101117824 */ /* 0x040fe400078e0218 */
[----:B-1----:R-:W-:-:S02]  /*0490*/  IMAD.IADD R14, R1, 0x1, R4 ;  /* 0x00000001010e7824 */ /* 0x002fc400078e0204 */
[----:B------:R-:W3:Y:S01]  /*04a0*/  LDL.64 R4, [R5] ;  /* 0x0000000005047983 */ /* 0x000ee20000100a00 */
[C---:B------:R-:W-:Y:S01]  /*04b0*/  IMAD.IADD R12, R1.reuse, 0x1, R8 ;  /* 0x00000001010c7824 */ /* 0x040fe200078e0208 */
[----:B------:R-:W-:Y:S01]  /*04c0*/  LOP3.LUT R8, R16, 0x78, RZ, 0xc0, !PT ;  /* 0x0000007810087812 */ /* 0x000fe200078ec0ff */
[C---:B------:R-:W-:Y:S01]  /*04d0*/  IMAD.IADD R9, R1.reuse, 0x1, R10 ;  /* 0x0000000101097824 */ /* 0x040fe200078e020a */
[----:B------:R-:W4:Y:S03]  /*04e0*/  LDL.64 R16, [R17] ;  /* 0x0000000011107983 */ /* 0x000f260000100a00 */
[----:B------:R-:W-:Y:S01]  /*04f0*/  IMAD.IADD R10, R1, 0x1, R8 ;  /* 0x00000001010a7824 */ /* 0x000fe200078e0208 */
[----:B------:R-:W5:Y:S04]  /*0500*/  LDL.64 R14, [R14] ;  /* 0x000000000e0e7983 */ /* 0x000f680000100a00 */
[----:B------:R-:W5:Y:S04]  /*0510*/  LDL.64 R12, [R12] ;  /* 0x000000000c0c7983 */ /* 0x000f680000100a00 */
[----:B------:R-:W5:Y:S04]  /*0520*/  LDL.64 R8, [R9] ;  /* 0x0000000009087983 */ /* 0x000f680000100a00 */
[----:B------:R-:W5:Y:S01]  /*0530*/  LDL.64 R10, [R10] ;  /* 0x000000000a0a7983 */ /* 0x000f620000100a00 */
[----:B---3--:R-:W-:-:S02]  /*0540*/  SHF.L.U64.HI R18, R4, 0x4, R5 ;  /* 0x0000000404127819 */ /* 0x008fc40000010205 */
[----:B--2---:R-:W-:Y:S01]  /*0550*/  SHF.L.U64.HI R5, R6, 0x8, R7 ;  /* 0x0000000806057819 */ /* 0x004fe20000010207 */
[----:B------:R-:W-:-:S03]  /*0560*/  IMAD.SHL.U32 R4, R4, 0x10, RZ ;  /* 0x0000001004047824 */ /* 0x000fc600078e00ff */
[----:B----4-:R-:W-:Y:S01]  /*0570*/  LOP3.LUT R5, R5, R18, R17, 0xfe, !PT ;  /* 0x0000001205057212 */ /* 0x010fe200078efe11 */
[----:B------:R-:W-:Y:S01]  /*0580*/  IMAD.SHL.U32 R17, R6, 0x100, RZ ;  /* 0x0000010006117824 */ /* 0x000fe200078e00ff */
[----:B-----5:R-:W-:Y:S02]  /*0590*/  SHF.L.U64.HI R18, R14, 0xc, R15 ;  /* 0x0000000c0e127819 */ /* 0x020fe4000001020f */
[----:B------:R-:W-:Y:S02]  /*05a0*/  SHF.L.U64.HI R7, R12, 0x10, R13 ;  /* 0x000000100c077819 */ /* 0x000fe4000001020d */
[----:B------:R-:W-:Y:S02]  /*05b0*/  LOP3.LUT R17, R17, R4, R16, 0xfe, !PT ;  /* 0x0000000411117212 */ /* 0x000fe400078efe10 */
[----:B------:R-:W-:Y:S02]  /*05c0*/  LOP3.LUT R7, R7, R18, R5, 0xfe, !PT ;  /* 0x0000001207077212 */ /* 0x000fe400078efe05 */
[----:B------:R-:W-:-:S02]  /*05d0*/  SHF.L.U64.HI R6, R8, 0x14, R9 ;  /* 0x0000001408067819 */ /* 0x000fc40000010209 */
[----:B------:R-:W-:Y:S02]  /*05e0*/  SHF.L.U64.HI R5, R10, 0x18, R11 ;  /* 0x000000180a057819 */ /* 0x000fe4000001020b */
[C---:B------:R-:W-:Y:S02]  /*05f0*/  SHF.R.U64 R4, R22.reuse, 0x19, R21 ;  /* 0x0000001916047819 */ /* 0x040fe40000001215 */
[----:B------:R-:W-:Y:S02]  /*0600*/  LOP3.LUT R5, R5, R6, R7, 0xfe, !PT ;  /* 0x0000000605057212 */ /* 0x000fe400078efe07 */
[--C-:B------:R-:W-:Y:S02]  /*0610*/  SHF.R.U64 R22, R22, 0x1d, R21.reuse ;  /* 0x0000001d16167819 */ /* 0x100fe40000001215 */
[----:B------:R-:W-:Y:S02]  /*0620*/  LOP3.LUT R4, R4, 0x78, RZ, 0xc0, !PT ;  /* 0x0000007804047812 */ /* 0x000fe400078ec0ff */
[----:B------:R-:W-:-:S02]  /*0630*/  SHF.R.U32.HI R18, RZ, 0x1, R21 ;  /* 0x00000001ff127819 */ /* 0x000fc40000011615 */
[--C-:B------:R-:W-:Y:S01]  /*0640*/  SHF.R.U32.HI R6, RZ, 0x5, R21.reuse ;  /* 0x00000005ff067819 */ /* 0x100fe20000011615 */
[C---:B------:R-:W-:Y:S01]  /*0650*/  IMAD.IADD R19, R1.reuse, 0x1, R4 ;  /* 0x0000000101137824 */ /* 0x040fe200078e0204 */
[----:B------:R-:W-:Y:S02]  /*0660*/  LOP3.LUT R22, R22, 0x78, RZ, 0xc0, !PT ;  /* 0x0000007816167812 */ /* 0x000fe400078ec0ff */
[--C-:B------:R-:W-:Y:S02]  /*0670*/  SHF.R.U32.HI R16, RZ, 0x9, R21.reuse ;  /* 0x00000009ff107819 */ /* 0x100fe40000011615 */
[--C-:B------:R-:W-:Y:S02]  /*0680*/  SHF.R.U32.HI R11, RZ, 0xd, R21.reuse ;  /* 0x0000000dff0b7819 */ /* 0x100fe40000011615 */
[----:B------:R-:W-:Y:S02]  /*0690*/  LOP3.LUT R18, R18, 0x78, RZ, 0xc0, !PT ;  /* 0x0000007812127812 */ /* 0x000fe400078ec0ff */
[----:B------:R-:W-:Y:S01]  /*06a0*/  LOP3.LUT R6, R6, 0x78, RZ, 0xc0, !PT ;  /* 0x0000007806067812 */ /* 0x000fe200078ec0ff */
[C---:B------:R-:W-:Y:S01]  /*06b0*/  IMAD.IADD R22, R1.reuse, 0x1, R22 ;  /* 0x0000000101167824 */ /* 0x040fe200078e0216 */
[----:B------:R-:W-:Y:S01]  /*06c0*/  LOP3.LUT R16, R16, 0x78, RZ, 0xc0, !PT ;  /* 0x0000007810107812 */ /* 0x000fe200078ec0ff */
[----:B------:R-:W-:Y:S01]  /*06d0*/  IMAD.IADD R15, R1, 0x1, R18 ;  /* 0x00000001010f7824 */ /* 0x000fe200078e0212 */
[----:B------:R-:W-:Y:S01]  /*06e0*/  LOP3.LUT R4, R11, 0x78, RZ, 0xc0, !PT ;  /* 0x000000780b047812 */ /* 0x000fe200078ec0ff */
[C---:B------:R-:W-:Y:S01]  /*06f0*/  IMAD.IADD R11, R1.reuse, 0x1, R6 ;  /* 0x00000001010b7824 */ /* 0x040fe200078e0206 */
[--C-:B------:R-:W-:Y:S01]  /*0700*/  SHF.R.U32.HI R9, RZ, 0x11, R21.reuse ;  /* 0x00000011ff097819 */ /* 0x100fe20000011615 */
[----:B------:R-:W2:Y:S01]  /*0710*/  LDL.64 R18, [R19] ;  /* 0x0000000013127983 */ /* 0x000ea20000100a00 */
[--C-:B------:R-:W-:Y:S01]  /*0720*/  SHF.R.U32.HI R7, RZ, 0x15, R21.reuse ;  /* 0x00000015ff077819 */ /* 0x100fe20000011615 */
[----:B------:R-:W-:Y:S01]  /*0730*/  IMAD.IADD R13, R1, 0x1, R16 ;  /* 0x00000001010d7824 */ /* 0x000fe200078e0210 */
[----:B------:R-:W-:Y:S01]  /*0740*/  LOP3.LUT R6, R9, 0x78, RZ, 0xc0, !PT ;  /* 0x0000007809067812 */ /* 0x000fe200078ec0ff */
[----:B------:R-:W3:Y:S01]  /*0750*/  LDL R22, [R22] ;  /* 0x0000000016167983 */ /* 0x000ee20000100800 */
[----:B------:R-:W-:Y:S01]  /*0760*/  SHF.R.U32.HI R21, RZ, 0x19, R21 ;  /* 0x00000019ff157819 */ /* 0x000fe20000011615 */
[----:B------:R-:W-:Y:S01]  /*0770*/  IMAD.IADD R24, R1, 0x1, R4 ;  /* 0x0000000101187824 */ /* 0x000fe200078e0204 */
[----:B------:R-:W-:Y:S01]  /*0780*/  LOP3.LUT R16, R7, 0x78, RZ, 0xc0, !PT ;  /* 0x0000007807107812 */ /* 0x000fe200078ec0ff */
[----:B------:R-:W4:Y:S01]  /*0790*/  LDL R9, [R15] ;  /* 0x000000000f097983 */ /* 0x000f220000100800 */
[----:B------:R-:W-:-:S03]  /*07a0*/  LOP3.LUT R4, R21, 0x78, RZ, 0xc0, !PT ;  /* 0x0000007815047812 */ /* 0x000fc600078ec0ff */
[----:B------:R-:W5:Y:S01]  /*07b0*/  LDL R11, [R11] ;  /* 0x000000000b0b7983 */ /* 0x000f620000100800 */
[C---:B------:R-:W-:Y:S02]  /*07c0*/  IMAD.IADD R7, R1.reuse, 0x1, R6 ;  /* 0x0000000101077824 */ /* 0x040fe400078e0206 */
[C---:B------:R-:W-:Y:S01]  /*07d0*/  IMAD.IADD R16, R1.reuse, 0x1, R16 ;  /* 0x0000000101107824 */ /* 0x040fe200078e0210 */
[----:B------:R-:W5:Y:S04]  /*07e0*/  LDL R13, [R13] ;  /* 0x000000000d0d7983 */ /* 0x000f680000100800 */
[----:B------:R-:W5:Y:S01]  /*07f0*/  LDL R6, [R24] ;  /* 0x0000000018067983 */ /* 0x000f620000100800 */
[----:B------:R-:W-:-:S03]  /*0800*/  IMAD.IADD R4, R1, 0x1, R4 ;  /* 0x0000000101047824 */ /* 0x000fc600078e0204 */
[----:B------:R-:W5:Y:S04]  /*0810*/  LDL R7, [R7] ;  /* 0x0000000007077983 */ /* 0x000f680000100800 */
[----:B------:R-:W5:Y:S04]  /*0820*/  LDL R15, [R16] ;  /* 0x00000000100f7983 */ /* 0x000f680000100800 */
[----:B------:R-:W5:Y:S01]  /*0830*/  LDL R4, [R4] ;  /* 0x0000000004047983 */ /* 0x000f620000100800 */
[----:B------:R-:W-:Y:S02]  /*0840*/  IMAD.SHL.U32 R14, R14, 0x1000, RZ ;  /* 0x000010000e0e7824 */ /* 0x000fe400078e00ff */
[----:B------:R-:W-:-:S02]  /*0850*/  IMAD.U32 R12, R12, 0x10000, RZ ;  /* 0x000100000c0c7824 */ /* 0x000fc400078e00ff */
[----:B------:R-:W-:-:S03]  /*0860*/  IMAD.SHL.U32 R10, R10, 0x1000000, RZ ;  /* 0x010000000a0a7824 */ /* 0x000fc600078e00ff */
[----:B------:R-:W-:Y:S02]  /*0870*/  LOP3.LUT R17, R12, R14, R17, 0xfe, !PT ;  /* 0x0000000e0c117212 */ /* 0x000fe400078efe11 */
[----:B--2---:R-:W-:-:S04]  /*0880*/  SHF.L.U64.HI R19, R18, 0x1c, R19 ;  /* 0x0000001c12137819 */ /* 0x004fc80000010213 */
[----:B---3--:R-:W-:Y:S01]  /*0890*/  LOP3.LUT R19, R22, R19, R5, 0xfe, !PT ;  /* 0x0000001316137212 */ /* 0x008fe200078efe05 */
[----:B----4-:R-:W-:Y:S02]  /*08a0*/  IMAD.SHL.U32 R22, R9, 0x10, RZ ;  /* 0x0000001009167824 */ /* 0x010fe400078e00ff */
[----:B-----5:R-:W-:Y:S02]  /*08b0*/  IMAD.SHL.U32 R5, R11, 0x100, RZ ;  /* 0x000001000b057824 */ /* 0x020fe400078e00ff */
[----:B------:R-:W-:Y:S02]  /*08c0*/  IMAD.SHL.U32 R9, R8, 0x100000, RZ ;  /* 0x0010000008097824 */ /* 0x000fe400078e00ff */
[----:B------:R-:W-:Y:S01]  /*08d0*/  IMAD.SHL.U32 R13, R13, 0x1000, RZ ;  /* 0x000010000d0d7824 */ /* 0x000fe200078e00ff */
[----:B------:R-:W-:Y:S01]  /*08e0*/  LOP3.LUT R5, R5, R22, R19, 0xfe, !PT ;  /* 0x0000001605057212 */ /* 0x000fe200078efe13 */
[----:B------:R-:W-:Y:S01]  /*08f0*/  IMAD.U32 R6, R6, 0x10000, RZ ;  /* 0x0001000006067824 */ /* 0x000fe200078e00ff */
[----:B------:R-:W-:-:S02]  /*0900*/  LOP3.LUT R10, R10, R9, R17, 0xfe, !PT ;  /* 0x000000090a0a7212 */ /* 0x000fc400078efe11 */
[----:B------:R-:W-:Y:S02]  /*0910*/  LOP3.LUT R9, R23, 0xff, RZ, 0xc0, !PT ;  /* 0x000000ff17097812 */ /* 0x000fe400078ec0ff */
[----:B------:R-:W-:Y:S01]  /*0920*/  LOP3.LUT R8, R6, R13, R5, 0xfe, !PT ;  /* 0x0000000d06087212 */ /* 0x000fe200078efe05 */
[----:B------:R-:W-:Y:S02]  /*0930*/  IMAD.SHL.U32 R6, R7, 0x100000, RZ ;  /* 0x0010000007067824 */ /* 0x000fe400078e00ff */
[----:B------:R-:W-:Y:S01]  /*0940*/  IMAD.SHL.U32 R5, R15, 0x1000000, RZ ;  /* 0x010000000f057824 */ /* 0x000fe200078e00ff */
[----:B------:R-:W-:Y:S01]  /*0950*/  ISETP.GE.U32.AND P0, PT, R9, 0x13, PT ;  /* 0x000000130900780c */ /* 0x000fe20003f06070 */
[----:B------:R-:W-:Y:S02]  /*0960*/  IMAD.SHL.U32 R7, R18, 0x10000000, RZ ;  /* 0x1000000012077824 */ /* 0x000fe400078e00ff */
[----:B------:R-:W-:Y:S01]  /*0970*/  IMAD.SHL.U32 R4, R4, 0x10000000, RZ ;  /* 0x1000000004047824 */ /* 0x000fe200078e00ff */
[----:B------:R-:W-:-:S02]  /*0980*/  LOP3.LUT R5, R5, R6, R8, 0xfe, !PT ;  /* 0x0000000605057212 */ /* 0x000fc400078efe08 */
[----:B------:R-:W-:Y:S02]  /*0990*/  LOP3.LUT R7, R7, R10, RZ, 0xfc, !PT ;  /* 0x0000000a07077212 */ /* 0x000fe400078efcff */
[----:B------:R-:W-:Y:S02]  /*09a0*/  LOP3.LUT R6, R4, R5, RZ, 0xfc, !PT ;  /* 0x0000000504067212 */ /* 0x000fe400078efcff */
[----:B------:R-:W-:Y:S02]  /*09b0*/  SHF.L.W.U32.HI R5, R3, 0xf, R20 ;  /* 0x0000000f03057819 */ /* 0x000fe40000010e14 */
[----:B------:R-:W-:Y:S02]  /*09c0*/  SHF.L.W.U32.HI R4, R20, 0xf, R3 ;  /* 0x0000000f14047819 */ /* 0x000fe40000010e03 */
[----:B------:R-:W-:Y:S02]  /*09d0*/  SHF.L.W.U32.HI R22, R6, 0xf, R7 ;  /* 0x0000000f06167819 */ /* 0x000fe40000010e07 */
[----:B------:R-:W-:-:S02]  /*09e0*/  SHF.L.W.U32.HI R21, R7, 0xf, R6 ;  /* 0x0000000f07157819 */ /* 0x000fc40000010e06 */
[----:B------:R-:W-:Y:S01]  /*09f0*/  LOP3.LUT R5, R20, R3, R5, 0x96, !PT ;  /* 0x0000000314057212 */ /* 0x000fe200078e9605 */
[----:B------:R-:W-:Y:S01]  /*0a00*/  VIADD R23, R23, 0x1 ;  /* 0x0000000117177836 */ /* 0x000fe20000000000 */
[----:B------:R-:W-:Y:S02]  /*0a10*/  LOP3.LUT R3, R3, R20, R4, 0x96, !PT ;  /* 0x0000001403037212 */ /* 0x000fe400078e9604 */
[----:B------:R-:W-:Y:S02]  /*0a20*/  LOP3.LUT R22, R7, R6, R22, 0x96, !PT ;  /* 0x0000000607167212 */ /* 0x000fe400078e9616 */
[----:B------:R-:W-:Y:S02]  /*0a30*/  LOP3.LUT R21, R6, R7, R21, 0x96, !PT ;  /* 0x0000000706157212 */ /* 0x000fe400078e9615 */
[----:B------:R-:W-:Y:S01]  /*0a40*/  LOP3.LUT R20, R5, 0x3, RZ, 0x3c, !PT ;  /* 0x0000000305147812 */ /* 0x000fe200078e3cff */
[----:B------:R-:W-:Y:S06]  /*0a50*/  @!P0 BRA `(.L_x_0) ;  /* 0xfffffff400c08947 */ /* 0x000fec000383ffff */
[----:B------:R-:W0:Y:S02]  /*0a60*/  LDCU.64 UR6, c[0x0][0x390] ;  /* 0x00007200ff0677ac */ /* 0x000e240008000a00 */
[----:B0-----:R-:W-:-:S04]  /*0a70*/  ISETP.NE.U32.AND P0, PT, R22, UR6, PT ;  /* 0x0000000616007c0c */ /* 0x001fc8000bf05070 */
[----:B------:R-:W-:-:S13]  /*0a80*/  ISETP.NE.AND.EX P0, PT, R21, UR7, PT, P0 ;  /* 0x0000000715007c0c */ /* 0x000fda000bf05300 */
[----:B------:R-:W-:Y:S05]  /*0a90*/  @!P0 BRA `(.L_x_1) ;  /* 0x00000000001c8947 */ /* 0x000fea0003800000 */
[----:B------:R-:W0:Y:S01]  /*0aa0*/  LDCU.64 UR6, c[0x0][0x388] ;  /* 0x00007100ff0677ac */ /* 0x000e220008000a00 */
[----:B------:R-:W-:-:S05]  /*0ab0*/  IADD3 R0, P0, PT, R0, 0x10000000, RZ ;  /* 0x1000000000007810 */ /* 0x000fca0007f1e0ff */
[----:B------:R-:W-:Y:S01]  /*0ac0*/  IMAD.X R2, RZ, RZ, R2, P0 ;  /* 0x000000ffff027224 */ /* 0x000fe200000e0602 */
[----:B0-----:R-:W-:-:S04]  /*0ad0*/  ISETP.GE.U32.AND P0, PT, R0, UR6, PT ;  /* 0x0000000600007c0c */ /* 0x001fc8000bf06070 */
[----:B------:R-:W-:-:S13]  /*0ae0*/  ISETP.GE.U32.AND.EX P0, PT, R2, UR7, PT, P0 ;  /* 0x0000000702007c0c */ /* 0x000fda000bf06100 */
[----:B------:R-:W-:Y:S05]  /*0af0*/  @!P0 BRA `(.L_x_2) ;  /* 0xfffffff400808947 */ /* 0x000fea000383ffff */
[----:B------:R-:W-:Y:S05]  /*0b00*/  EXIT ;  /* 0x000000000000794d */ /* 0x000fea0003800000 */
.L_x_1:
[----:B------:R-:W0:Y:S01]  /*0b10*/  LDC.64 R4, c[0x0][0x398] ;  /* 0x0000e600ff047b82 */ /* 0x000e220000000a00 */
[----:B------:R-:W-:Y:S02]  /*0b20*/  IMAD.MOV.U32 R3, RZ, RZ, R2 ;  /* 0x000000ffff037224 */ /* 0x000fe400078e0002 */
[----:B------:R-:W-:-:S05]  /*0b30*/  IMAD.MOV.U32 R2, RZ, RZ, R0 ;  /* 0x000000ffff027224 */ /* 0x000fca00078e0000 */
[----:B0-----:R-:W-:Y:S01]  /*0b40*/  STG.E.64 desc[UR4][R4.64], R2 ;  /* 0x0000000204007986 */ /* 0x001fe2000c101b04 */
[----:B------:R-:W-:Y:S05]  /*0b50*/  EXIT ;  /* 0x000000000000794d */ /* 0x000fea0003800000 */
.L_x_3:
[----:B------:R-:W-:-:S00]  /*0b60*/  BRA `(.L_x_3) ;  /* 0xfffffffc00fc7947 */ /* 0x000fc0000383ffff */
[----:B------:R-:W-:-:S00]  /*0b70*/  NOP ;  /* 0x0000000000007918 */ /* 0x000fc00000000000 */
        /* <DEDUP_REMOVED lines=8> */
.L_x_4:


//--------------------- .nv.shared.reserved.0     --------------------------
	.section	.nv.shared.reserved.0,"aw",@nobits
	.weak		__nv_reservedSMEM_offset_0_alias
	.size		__nv_reservedSMEM_offset_0_alias, 0, 64
	.other		__nv_reservedSMEM_offset_0_alias,@"STO_CUDA_RESERVED_SHARED STV_DEFAULT"
__nv_reservedSMEM_offset_0_alias:
	.zero		0
	.zero		64


//--------------------- .nv.constant0._Z7FindKeymmmPm --------------------------
	.section	.nv.constant0._Z7FindKeymmmPm,"a",@progbits
	.sectionflags	@""
	.align	4
.nv.constant0._Z7FindKeymmmPm:
	.zero		928


//--------------------- SYMBOLS --------------------------

	.type		.nv.reservedSmem.offset0,@object
	.size		.nv.reservedSmem.offset0,0x4
